//
// Generated by NVIDIA NVVM Compiler
//
// Compiler Build ID: CL-36424714
// Cuda compilation tools, release 13.0, V13.0.88
// Based on NVVM 20.0.0
//

.version 9.0
.target sm_100
.address_size 64

	// .globl	_ZN13bitcoin_miner19sha256_batch_kernelEPKhmPhm

.visible .entry _ZN13bitcoin_miner19sha256_batch_kernelEPKhmPhm(
	.param .u64 .ptr .align 1 _ZN13bitcoin_miner19sha256_batch_kernelEPKhmPhm_param_0,
	.param .u64 _ZN13bitcoin_miner19sha256_batch_kernelEPKhmPhm_param_1,
	.param .u64 .ptr .align 1 _ZN13bitcoin_miner19sha256_batch_kernelEPKhmPhm_param_2,
	.param .u64 _ZN13bitcoin_miner19sha256_batch_kernelEPKhmPhm_param_3
)
{
	.reg .pred 	%p<2>;
	.reg .b16 	%rs<32>;
	.reg .b32 	%r<6>;
	.reg .b64 	%rd<7>;

	ld.param.u64 	%rd1, [_ZN13bitcoin_miner19sha256_batch_kernelEPKhmPhm_param_2];
	ld.param.u64 	%rd2, [_ZN13bitcoin_miner19sha256_batch_kernelEPKhmPhm_param_3];
	mov.u32 	%r2, %ctaid.x;
	mov.u32 	%r3, %ntid.x;
	mov.u32 	%r4, %tid.x;
	mad.lo.s32 	%r1, %r2, %r3, %r4;
	cvt.s64.s32 	%rd3, %r1;
	setp.le.u64 	%p1, %rd2, %rd3;
	@%p1 bra 	$L__BB0_2;
	cvta.to.global.u64 	%rd4, %rd1;
	shl.b32 	%r5, %r1, 5;
	cvt.s64.s32 	%rd5, %r5;
	add.s64 	%rd6, %rd4, %rd5;
	mov.b16 	%rs1, 106;
	st.global.u8 	[%rd6], %rs1;
	mov.b16 	%rs2, 9;
	st.global.u8 	[%rd6+1], %rs2;
	mov.b16 	%rs3, 230;
	st.global.u8 	[%rd6+2], %rs3;
	mov.b16 	%rs4, 103;
	st.global.u8 	[%rd6+3], %rs4;
	mov.b16 	%rs5, 187;
	st.global.u8 	[%rd6+4], %rs5;
	st.global.u8 	[%rd6+5], %rs4;
	mov.b16 	%rs6, 174;
	st.global.u8 	[%rd6+6], %rs6;
	mov.b16 	%rs7, 133;
	st.global.u8 	[%rd6+7], %rs7;
	mov.b16 	%rs8, 60;
	st.global.u8 	[%rd6+8], %rs8;
	mov.b16 	%rs9, 110;
	st.global.u8 	[%rd6+9], %rs9;
	mov.b16 	%rs10, 243;
	st.global.u8 	[%rd6+10], %rs10;
	mov.b16 	%rs11, 114;
	st.global.u8 	[%rd6+11], %rs11;
	mov.b16 	%rs12, 165;
	st.global.u8 	[%rd6+12], %rs12;
	mov.b16 	%rs13, 79;
	st.global.u8 	[%rd6+13], %rs13;
	mov.b16 	%rs14, 245;
	st.global.u8 	[%rd6+14], %rs14;
	mov.b16 	%rs15, 58;
	st.global.u8 	[%rd6+15], %rs15;
	mov.b16 	%rs16, 81;
	st.global.u8 	[%rd6+16], %rs16;
	mov.b16 	%rs17, 14;
	st.global.u8 	[%rd6+17], %rs17;
	mov.b16 	%rs18, 82;
	st.global.u8 	[%rd6+18], %rs18;
	mov.b16 	%rs19, 127;
	st.global.u8 	[%rd6+19], %rs19;
	mov.b16 	%rs20, 155;
	st.global.u8 	[%rd6+20], %rs20;
	mov.b16 	%rs21, 5;
	st.global.u8 	[%rd6+21], %rs21;
	mov.b16 	%rs22, 104;
	st.global.u8 	[%rd6+22], %rs22;
	mov.b16 	%rs23, 140;
	st.global.u8 	[%rd6+23], %rs23;
	mov.b16 	%rs24, 31;
	st.global.u8 	[%rd6+24], %rs24;
	mov.b16 	%rs25, 131;
	st.global.u8 	[%rd6+25], %rs25;
	mov.b16 	%rs26, 217;
	st.global.u8 	[%rd6+26], %rs26;
	mov.b16 	%rs27, 171;
	st.global.u8 	[%rd6+27], %rs27;
	mov.b16 	%rs28, 91;
	st.global.u8 	[%rd6+28], %rs28;
	mov.b16 	%rs29, 224;
	st.global.u8 	[%rd6+29], %rs29;
	mov.b16 	%rs30, 205;
	st.global.u8 	[%rd6+30], %rs30;
	mov.b16 	%rs31, 25;
	st.global.u8 	[%rd6+31], %rs31;
$L__BB0_2:
	ret;

}
	// .globl	_ZN13bitcoin_miner22ripemd160_batch_kernelEPKhmPhm
.visible .entry _ZN13bitcoin_miner22ripemd160_batch_kernelEPKhmPhm(
	.param .u64 .ptr .align 1 _ZN13bitcoin_miner22ripemd160_batch_kernelEPKhmPhm_param_0,
	.param .u64 _ZN13bitcoin_miner22ripemd160_batch_kernelEPKhmPhm_param_1,
	.param .u64 .ptr .align 1 _ZN13bitcoin_miner22ripemd160_batch_kernelEPKhmPhm_param_2,
	.param .u64 _ZN13bitcoin_miner22ripemd160_batch_kernelEPKhmPhm_param_3
)
{


	ret;

}
	// .globl	_ZN13bitcoin_miner20hash256_batch_kernelEPKhmPhm
.visible .entry _ZN13bitcoin_miner20hash256_batch_kernelEPKhmPhm(
	.param .u64 .ptr .align 1 _ZN13bitcoin_miner20hash256_batch_kernelEPKhmPhm_param_0,
	.param .u64 _ZN13bitcoin_miner20hash256_batch_kernelEPKhmPhm_param_1,
	.param .u64 .ptr .align 1 _ZN13bitcoin_miner20hash256_batch_kernelEPKhmPhm_param_2,
	.param .u64 _ZN13bitcoin_miner20hash256_batch_kernelEPKhmPhm_param_3
)
{


	ret;

}
	// .globl	_ZN13bitcoin_miner20hash160_batch_kernelEPKhmPhm
.visible .entry _ZN13bitcoin_miner20hash160_batch_kernelEPKhmPhm(
	.param .u64 .ptr .align 1 _ZN13bitcoin_miner20hash160_batch_kernelEPKhmPhm_param_0,
	.param .u64 _ZN13bitcoin_miner20hash160_batch_kernelEPKhmPhm_param_1,
	.param .u64 .ptr .align 1 _ZN13bitcoin_miner20hash160_batch_kernelEPKhmPhm_param_2,
	.param .u64 _ZN13bitcoin_miner20hash160_batch_kernelEPKhmPhm_param_3
)
{


	ret;

}


// ===== COMPILED SASS (sm_100) =====

	.target	sm_100

	.elftype	@"ET_EXEC"


//--------------------- .note.nv.tkinfo           --------------------------
	.section	.note.nv.tkinfo,"",@"SHT_NOTE"
	.sectionflags	@"SHF_NOTE_NV_TKINFO"
	.tkinfo
        /*0018*/ 	.word	0x00000002
        /*0030*/ 	.string	""
        /*0030*/ 	.string	"ptxas"
        /*0030*/ 	.string	"Cuda compilation tools, release 13.0, V13.0.88"
        /*0030*/ 	.string	"Build cuda_13.0.r13.0/compiler.36424714_0"
        /*0030*/ 	.string	"-arch sm_100 -m 64 "



//--------------------- .note.nv.cuinfo           --------------------------
	.section	.note.nv.cuinfo,"",@"SHT_NOTE"
	.sectionflags	@"SHF_NOTE_NV_CUINFO"
        /*0018*/ 	.short	0x0002
        /*001a*/ 	.short	0x0064
        /*001c*/ 	.short	0x0082
	.zero		2


//--------------------- .nv.info                  --------------------------
	.section	.nv.info,"",@"SHT_CUDA_INFO"
	.align	4


	//----- nvinfo : EIATTR_REGCOUNT
	.align		4
        /*0000*/ 	.byte	0x04, 0x2f
        /*0002*/ 	.short	(.L_1 - .L_0)
	.align		4
.L_0:
        /*0004*/ 	.word	index@(_ZN13bitcoin_miner19sha256_batch_kernelEPKhmPhm)
        /*0008*/ 	.word	0x0000000e


	//----- nvinfo : EIATTR_FRAME_SIZE
	.align		4
.L_1:
        /*000c*/ 	.byte	0x04, 0x11
        /*000e*/ 	.short	(.L_3 - .L_2)
	.align		4
.L_2:
        /*0010*/ 	.word	index@(_ZN13bitcoin_miner19sha256_batch_kernelEPKhmPhm)
        /*0014*/ 	.word	0x00000000


	//----- nvinfo : EIATTR_REGCOUNT
	.align		4
.L_3:
        /*0018*/ 	.byte	0x04, 0x2f
        /*001a*/ 	.short	(.L_5 - .L_4)
	.align		4
.L_4:
        /*001c*/ 	.word	index@(_ZN13bitcoin_miner22ripemd160_batch_kernelEPKhmPhm)
        /*0020*/ 	.word	0x00000004


	//----- nvinfo : EIATTR_FRAME_SIZE
	.align		4
.L_5:
        /*0024*/ 	.byte	0x04, 0x11
        /*0026*/ 	.short	(.L_7 - .L_6)
	.align		4
.L_6:
        /*0028*/ 	.word	index@(_ZN13bitcoin_miner22ripemd160_batch_kernelEPKhmPhm)
        /*002c*/ 	.word	0x00000000


	//----- nvinfo : EIATTR_REGCOUNT
	.align		4
.L_7:
        /*0030*/ 	.byte	0x04, 0x2f
        /*0032*/ 	.short	(.L_9 - .L_8)
	.align		4
.L_8:
        /*0034*/ 	.word	index@(_ZN13bitcoin_miner20hash256_batch_kernelEPKhmPhm)
        /*0038*/ 	.word	0x00000004


	//----- nvinfo : EIATTR_FRAME_SIZE
	.align		4
.L_9:
        /*003c*/ 	.byte	0x04, 0x11
        /*003e*/ 	.short	(.L_11 - .L_10)
	.align		4
.L_10:
        /*0040*/ 	.word	index@(_ZN13bitcoin_miner20hash256_batch_kernelEPKhmPhm)
        /*0044*/ 	.word	0x00000000


	//----- nvinfo : EIATTR_REGCOUNT
	.align		4
.L_11:
        /*0048*/ 	.byte	0x04, 0x2f
        /*004a*/ 	.short	(.L_13 - .L_12)
	.align		4
.L_12:
        /*004c*/ 	.word	index@(_ZN13bitcoin_miner20hash160_batch_kernelEPKhmPhm)
        /*0050*/ 	.word	0x00000004


	//----- nvinfo : EIATTR_FRAME_SIZE
	.align		4
.L_13:
        /*0054*/ 	.byte	0x04, 0x11
        /*0056*/ 	.short	(.L_15 - .L_14)
	.align		4
.L_14:
        /*0058*/ 	.word	index@(_ZN13bitcoin_miner20hash160_batch_kernelEPKhmPhm)
        /*005c*/ 	.word	0x00000000


	//----- nvinfo : EIATTR_MIN_STACK_SIZE
	.align		4
.L_15:
        /*0060*/ 	.byte	0x04, 0x12
        /*0062*/ 	.short	(.L_17 - .L_16)
	.align		4
.L_16:
        /*0064*/ 	.word	index@(_ZN13bitcoin_miner20hash160_batch_kernelEPKhmPhm)
        /*0068*/ 	.word	0x00000000


	//----- nvinfo : EIATTR_MIN_STACK_SIZE
	.align		4
.L_17:
        /*006c*/ 	.byte	0x04, 0x12
        /*006e*/ 	.short	(.L_19 - .L_18)
	.align		4
.L_18:
        /*0070*/ 	.word	index@(_ZN13bitcoin_miner20hash256_batch_kernelEPKhmPhm)
        /*0074*/ 	.word	0x00000000


	//----- nvinfo : EIATTR_MIN_STACK_SIZE
	.align		4
.L_19:
        /*0078*/ 	.byte	0x04, 0x12
        /*007a*/ 	.short	(.L_21 - .L_20)
	.align		4
.L_20:
        /*007c*/ 	.word	index@(_ZN13bitcoin_miner22ripemd160_batch_kernelEPKhmPhm)
        /*0080*/ 	.word	0x00000000


	//----- nvinfo : EIATTR_MIN_STACK_SIZE
	.align		4
.L_21:
        /*0084*/ 	.byte	0x04, 0x12
        /*0086*/ 	.short	(.L_23 - .L_22)
	.align		4
.L_22:
        /*0088*/ 	.word	index@(_ZN13bitcoin_miner19sha256_batch_kernelEPKhmPhm)
        /*008c*/ 	.word	0x00000000
.L_23:


//--------------------- .nv.compat                --------------------------
	.section	.nv.compat,"",@"SHT_CUDA_COMPAT_INFO"
	.align	4
        /*0000*/ 	.byte	0x02, 0x09, 0x00, 0x00, 0x02, 0x02, 0x01, 0x00, 0x02, 0x05, 0x05, 0x00, 0x03, 0x07, 0x01, 0x01
        /*0010*/ 	.byte	0x02, 0x03, 0x00, 0x00, 0x02, 0x06, 0x01, 0x00, 0x04, 0x0b, 0x08, 0x00, 0x09, 0x00, 0x00, 0x00
        /*0020*/ 	.byte	0x00, 0x00, 0x00, 0x00


//--------------------- .nv.info._ZN13bitcoin_miner20hash160_batch_kernelEPKhmPhm --------------------------
	.section	.nv.info._ZN13bitcoin_miner20hash160_batch_kernelEPKhmPhm,"",@"SHT_CUDA_INFO"
	.sectionflags	@""
	.align	4


	//----- nvinfo : EIATTR_CUDA_API_VERSION
	.align		4
        /*0000*/ 	.byte	0x04, 0x37
        /*0002*/ 	.short	(.L_25 - .L_24)
.L_24:
        /*0004*/ 	.word	0x00000082


	//----- nvinfo : EIATTR_KPARAM_INFO
	.align		4
.L_25:
        /*0008*/ 	.byte	0x04, 0x17
        /*000a*/ 	.short	(.L_27 - .L_26)
.L_26:
        /*000c*/ 	.word	0x00000000
        /*0010*/ 	.short	0x0003
        /*0012*/ 	.short	0x0018
        /*0014*/ 	.byte	0x00, 0xf0, 0x21, 0x00


	//----- nvinfo : EIATTR_KPARAM_INFO
	.align		4
.L_27:
        /*0018*/ 	.byte	0x04, 0x17
        /*001a*/ 	.short	(.L_29 - .L_28)
.L_28:
        /*001c*/ 	.word	0x00000000
        /*0020*/ 	.short	0x0002
        /*0022*/ 	.short	0x0010
        /*0024*/ 	.byte	0x00, 0xf5, 0x21, 0x00


	//----- nvinfo : EIATTR_KPARAM_INFO
	.align		4
.L_29:
        /*0028*/ 	.byte	0x04, 0x17
        /*002a*/ 	.short	(.L_31 - .L_30)
.L_30:
        /*002c*/ 	.word	0x00000000
        /*0030*/ 	.short	0x0001
        /*0032*/ 	.short	0x0008
        /*0034*/ 	.byte	0x00, 0xf0, 0x21, 0x00


	//----- nvinfo : EIATTR_KPARAM_INFO
	.align		4
.L_31:
        /*0038*/ 	.byte	0x04, 0x17
        /*003a*/ 	.short	(.L_33 - .L_32)
.L_32:
        /*003c*/ 	.word	0x00000000
        /*0040*/ 	.short	0x0000
        /*0042*/ 	.short	0x0000
        /*0044*/ 	.byte	0x00, 0xf5, 0x21, 0x00


	//----- nvinfo : EIATTR_SPARSE_MMA_MASK
	.align		4
.L_33:
        /*0048*/ 	.byte	0x03, 0x50
        /*004a*/ 	.short	0x0000


	//----- nvinfo : EIATTR_MAXREG_COUNT
	.align		4
        /*004c*/ 	.byte	0x03, 0x1b
        /*004e*/ 	.short	0x00ff


	//----- nvinfo : EIATTR_MERCURY_ISA_VERSION
	.align		4
        /*0050*/ 	.byte	0x03, 0x5f
        /*0052*/ 	.short	0x0101


	//----- nvinfo : EIATTR_VRC_CTA_INIT_COUNT
	.align		4
        /*0054*/ 	.byte	0x02, 0x4a
	.zero		1
	.zero		1


	//----- nvinfo : EIATTR_EXIT_INSTR_OFFSETS
	.align		4
        /*0058*/ 	.byte	0x04, 0x1c
        /*005a*/ 	.short	(.L_35 - .L_34)


	//   ....[0]....
.L_34:
        /*005c*/ 	.word	0x00000010


	//----- nvinfo : EIATTR_CBANK_PARAM_SIZE
	.align		4
.L_35:
        /*0060*/ 	.byte	0x03, 0x19
        /*0062*/ 	.short	0x0020


	//----- nvinfo : EIATTR_PARAM_CBANK
	.align		4
        /*0064*/ 	.byte	0x04, 0x0a
        /*0066*/ 	.short	(.L_37 - .L_36)
	.align		4
.L_36:
        /*0068*/ 	.word	index@(.nv.constant0._ZN13bitcoin_miner20hash160_batch_kernelEPKhmPhm)
        /*006c*/ 	.short	0x0380
        /*006e*/ 	.short	0x0020


	//----- nvinfo : EIATTR_SW_WAR
	.align		4
.L_37:
        /*0070*/ 	.byte	0x04, 0x36
        /*0072*/ 	.short	(.L_39 - .L_38)
.L_38:
        /*0074*/ 	.word	0x00000008
.L_39:


//--------------------- .nv.info._ZN13bitcoin_miner20hash256_batch_kernelEPKhmPhm --------------------------
	.section	.nv.info._ZN13bitcoin_miner20hash256_batch_kernelEPKhmPhm,"",@"SHT_CUDA_INFO"
	.sectionflags	@""
	.align	4


	//----- nvinfo : EIATTR_CUDA_API_VERSION
	.align		4
        /*0000*/ 	.byte	0x04, 0x37
        /*0002*/ 	.short	(.L_41 - .L_40)
.L_40:
        /*0004*/ 	.word	0x00000082


	//----- nvinfo : EIATTR_KPARAM_INFO
	.align		4
.L_41:
        /*0008*/ 	.byte	0x04, 0x17
        /*000a*/ 	.short	(.L_43 - .L_42)
.L_42:
        /*000c*/ 	.word	0x00000000
        /*0010*/ 	.short	0x0003
        /*0012*/ 	.short	0x0018
        /*0014*/ 	.byte	0x00, 0xf0, 0x21, 0x00


	//----- nvinfo : EIATTR_KPARAM_INFO
	.align		4
.L_43:
        /*0018*/ 	.byte	0x04, 0x17
        /*001a*/ 	.short	(.L_45 - .L_44)
.L_44:
        /*001c*/ 	.word	0x00000000
        /*0020*/ 	.short	0x0002
        /*0022*/ 	.short	0x0010
        /*0024*/ 	.byte	0x00, 0xf5, 0x21, 0x00


	//----- nvinfo : EIATTR_KPARAM_INFO
	.align		4
.L_45:
        /*0028*/ 	.byte	0x04, 0x17
        /*002a*/ 	.short	(.L_47 - .L_46)
.L_46:
        /*002c*/ 	.word	0x00000000
        /*0030*/ 	.short	0x0001
        /*0032*/ 	.short	0x0008
        /*0034*/ 	.byte	0x00, 0xf0, 0x21, 0x00


	//----- nvinfo : EIATTR_KPARAM_INFO
	.align		4
.L_47:
        /*0038*/ 	.byte	0x04, 0x17
        /*003a*/ 	.short	(.L_49 - .L_48)
.L_48:
        /*003c*/ 	.word	0x00000000
        /*0040*/ 	.short	0x0000
        /*0042*/ 	.short	0x0000
        /*0044*/ 	.byte	0x00, 0xf5, 0x21, 0x00


	//----- nvinfo : EIATTR_SPARSE_MMA_MASK
	.align		4
.L_49:
        /*0048*/ 	.byte	0x03, 0x50
        /*004a*/ 	.short	0x0000


	//----- nvinfo : EIATTR_MAXREG_COUNT
	.align		4
        /*004c*/ 	.byte	0x03, 0x1b
        /*004e*/ 	.short	0x00ff


	//----- nvinfo : EIATTR_MERCURY_ISA_VERSION
	.align		4
        /*0050*/ 	.byte	0x03, 0x5f
        /*0052*/ 	.short	0x0101


	//----- nvinfo : EIATTR_VRC_CTA_INIT_COUNT
	.align		4
        /*0054*/ 	.byte	0x02, 0x4a
	.zero		1
	.zero		1


	//----- nvinfo : EIATTR_EXIT_INSTR_OFFSETS
	.align		4
        /*0058*/ 	.byte	0x04, 0x1c
        /*005a*/ 	.short	(.L_51 - .L_50)


	//   ....[0]....
.L_50:
        /*005c*/ 	.word	0x00000010


	//----- nvinfo : EIATTR_CBANK_PARAM_SIZE
	.align		4
.L_51:
        /*0060*/ 	.byte	0x03, 0x19
        /*0062*/ 	.short	0x0020


	//----- nvinfo : EIATTR_PARAM_CBANK
	.align		4
        /*0064*/ 	.byte	0x04, 0x0a
        /*0066*/ 	.short	(.L_53 - .L_52)
	.align		4
.L_52:
        /*0068*/ 	.word	index@(.nv.constant0._ZN13bitcoin_miner20hash256_batch_kernelEPKhmPhm)
        /*006c*/ 	.short	0x0380
        /*006e*/ 	.short	0x0020


	//----- nvinfo : EIATTR_SW_WAR
	.align		4
.L_53:
        /*0070*/ 	.byte	0x04, 0x36
        /*0072*/ 	.short	(.L_55 - .L_54)
.L_54:
        /*0074*/ 	.word	0x00000008
.L_55:


//--------------------- .nv.info._ZN13bitcoin_miner22ripemd160_batch_kernelEPKhmPhm --------------------------
	.section	.nv.info._ZN13bitcoin_miner22ripemd160_batch_kernelEPKhmPhm,"",@"SHT_CUDA_INFO"
	.sectionflags	@""
	.align	4


	//----- nvinfo : EIATTR_CUDA_API_VERSION
	.align		4
        /*0000*/ 	.byte	0x04, 0x37
        /*0002*/ 	.short	(.L_57 - .L_56)
.L_56:
        /*0004*/ 	.word	0x00000082


	//----- nvinfo : EIATTR_KPARAM_INFO
	.align		4
.L_57:
        /*0008*/ 	.byte	0x04, 0x17
        /*000a*/ 	.short	(.L_59 - .L_58)
.L_58:
        /*000c*/ 	.word	0x00000000
        /*0010*/ 	.short	0x0003
        /*0012*/ 	.short	0x0018
        /*0014*/ 	.byte	0x00, 0xf0, 0x21, 0x00


	//----- nvinfo : EIATTR_KPARAM_INFO
	.align		4
.L_59:
        /*0018*/ 	.byte	0x04, 0x17
        /*001a*/ 	.short	(.L_61 - .L_60)
.L_60:
        /*001c*/ 	.word	0x00000000
        /*0020*/ 	.short	0x0002
        /*0022*/ 	.short	0x0010
        /*0024*/ 	.byte	0x00, 0xf5, 0x21, 0x00


	//----- nvinfo : EIATTR_KPARAM_INFO
	.align		4
.L_61:
        /*0028*/ 	.byte	0x04, 0x17
        /*002a*/ 	.short	(.L_63 - .L_62)
.L_62:
        /*002c*/ 	.word	0x00000000
        /*0030*/ 	.short	0x0001
        /*0032*/ 	.short	0x0008
        /*0034*/ 	.byte	0x00, 0xf0, 0x21, 0x00


	//----- nvinfo : EIATTR_KPARAM_INFO
	.align		4
.L_63:
        /*0038*/ 	.byte	0x04, 0x17
        /*003a*/ 	.short	(.L_65 - .L_64)
.L_64:
        /*003c*/ 	.word	0x00000000
        /*0040*/ 	.short	0x0000
        /*0042*/ 	.short	0x0000
        /*0044*/ 	.byte	0x00, 0xf5, 0x21, 0x00


	//----- nvinfo : EIATTR_SPARSE_MMA_MASK
	.align		4
.L_65:
        /*0048*/ 	.byte	0x03, 0x50
        /*004a*/ 	.short	0x0000


	//----- nvinfo : EIATTR_MAXREG_COUNT
	.align		4
        /*004c*/ 	.byte	0x03, 0x1b
        /*004e*/ 	.short	0x00ff


	//----- nvinfo : EIATTR_MERCURY_ISA_VERSION
	.align		4
        /*0050*/ 	.byte	0x03, 0x5f
        /*0052*/ 	.short	0x0101


	//----- nvinfo : EIATTR_VRC_CTA_INIT_COUNT
	.align		4
        /*0054*/ 	.byte	0x02, 0x4a
	.zero		1
	.zero		1


	//----- nvinfo : EIATTR_EXIT_INSTR_OFFSETS
	.align		4
        /*0058*/ 	.byte	0x04, 0x1c
        /*005a*/ 	.short	(.L_67 - .L_66)


	//   ....[0]....
.L_66:
        /*005c*/ 	.word	0x00000010


	//----- nvinfo : EIATTR_CBANK_PARAM_SIZE
	.align		4
.L_67:
        /*0060*/ 	.byte	0x03, 0x19
        /*0062*/ 	.short	0x0020


	//----- nvinfo : EIATTR_PARAM_CBANK
	.align		4
        /*0064*/ 	.byte	0x04, 0x0a
        /*0066*/ 	.short	(.L_69 - .L_68)
	.align		4
.L_68:
        /*0068*/ 	.word	index@(.nv.constant0._ZN13bitcoin_miner22ripemd160_batch_kernelEPKhmPhm)
        /*006c*/ 	.short	0x0380
        /*006e*/ 	.short	0x0020


	//----- nvinfo : EIATTR_SW_WAR
	.align		4
.L_69:
        /*0070*/ 	.byte	0x04, 0x36
        /*0072*/ 	.short	(.L_71 - .L_70)
.L_70:
        /*0074*/ 	.word	0x00000008
.L_71:


//--------------------- .nv.info._ZN13bitcoin_miner19sha256_batch_kernelEPKhmPhm --------------------------
	.section	.nv.info._ZN13bitcoin_miner19sha256_batch_kernelEPKhmPhm,"",@"SHT_CUDA_INFO"
	.sectionflags	@""
	.align	4


	//----- nvinfo : EIATTR_CUDA_API_VERSION
	.align		4
        /*0000*/ 	.byte	0x04, 0x37
        /*0002*/ 	.short	(.L_73 - .L_72)
.L_72:
        /*0004*/ 	.word	0x00000082


	//----- nvinfo : EIATTR_KPARAM_INFO
	.align		4
.L_73:
        /*0008*/ 	.byte	0x04, 0x17
        /*000a*/ 	.short	(.L_75 - .L_74)
.L_74:
        /*000c*/ 	.word	0x00000000
        /*0010*/ 	.short	0x0003
        /*0012*/ 	.short	0x0018
        /*0014*/ 	.byte	0x00, 0xf0, 0x21, 0x00


	//----- nvinfo : EIATTR_KPARAM_INFO
	.align		4
.L_75:
        /*0018*/ 	.byte	0x04, 0x17
        /*001a*/ 	.short	(.L_77 - .L_76)
.L_76:
        /*001c*/ 	.word	0x00000000
        /*0020*/ 	.short	0x0002
        /*0022*/ 	.short	0x0010
        /*0024*/ 	.byte	0x00, 0xf5, 0x21, 0x00


	//----- nvinfo : EIATTR_KPARAM_INFO
	.align		4
.L_77:
        /*0028*/ 	.byte	0x04, 0x17
        /*002a*/ 	.short	(.L_79 - .L_78)
.L_78:
        /*002c*/ 	.word	0x00000000
        /*0030*/ 	.short	0x0001
        /*0032*/ 	.short	0x0008
        /*0034*/ 	.byte	0x00, 0xf0, 0x21, 0x00


	//----- nvinfo : EIATTR_KPARAM_INFO
	.align		4
.L_79:
        /*0038*/ 	.byte	0x04, 0x17
        /*003a*/ 	.short	(.L_81 - .L_80)
.L_80:
        /*003c*/ 	.word	0x00000000
        /*0040*/ 	.short	0x0000
        /*0042*/ 	.short	0x0000
        /*0044*/ 	.byte	0x00, 0xf5, 0x21, 0x00


	//----- nvinfo : EIATTR_SPARSE_MMA_MASK
	.align		4
.L_81:
        /*0048*/ 	.byte	0x03, 0x50
        /*004a*/ 	.short	0x0000


	//----- nvinfo : EIATTR_MAXREG_COUNT
	.align		4
        /*004c*/ 	.byte	0x03, 0x1b
        /*004e*/ 	.short	0x00ff


	//----- nvinfo : EIATTR_MERCURY_ISA_VERSION
	.align		4
        /*0050*/ 	.byte	0x03, 0x5f
        /*0052*/ 	.short	0x0101


	//----- nvinfo : EIATTR_VRC_CTA_INIT_COUNT
	.align		4
        /*0054*/ 	.byte	0x02, 0x4a
	.zero		1
	.zero		1


	//----- nvinfo : EIATTR_EXIT_INSTR_OFFSETS
	.align		4
        /*0058*/ 	.byte	0x04, 0x1c
        /*005a*/ 	.short	(.L_83 - .L_82)


	//   ....[0]....
.L_82:
        /*005c*/ 	.word	0x00000090


	//   ....[1]....
        /*0060*/ 	.word	0x000005e0


	//----- nvinfo : EIATTR_CBANK_PARAM_SIZE
	.align		4
.L_83:
        /*0064*/ 	.byte	0x03, 0x19
        /*0066*/ 	.short	0x0020


	//----- nvinfo : EIATTR_PARAM_CBANK
	.align		4
        /*0068*/ 	.byte	0x04, 0x0a
        /*006a*/ 	.short	(.L_85 - .L_84)
	.align		4
.L_84:
        /*006c*/ 	.word	index@(.nv.constant0._ZN13bitcoin_miner19sha256_batch_kernelEPKhmPhm)
        /*0070*/ 	.short	0x0380
        /*0072*/ 	.short	0x0020


	//----- nvinfo : EIATTR_SW_WAR
	.align		4
.L_85:
        /*0074*/ 	.byte	0x04, 0x36
        /*0076*/ 	.short	(.L_87 - .L_86)
.L_86:
        /*0078*/ 	.word	0x00000008
.L_87:


//--------------------- .nv.callgraph             --------------------------
	.section	.nv.callgraph,"",@"SHT_CUDA_CALLGRAPH"
	.align	4
	.sectionentsize	8
	.align		4
        /*0000*/ 	.word	0x00000000
	.align		4
        /*0004*/ 	.word	0xffffffff
	.align		4
        /*0008*/ 	.word	0x00000000
	.align		4
        /*000c*/ 	.word	0xfffffffe
	.align		4
        /*0010*/ 	.word	0x00000000
	.align		4
        /*0014*/ 	.word	0xfffffffd
	.align		4
        /*0018*/ 	.word	0x00000000
	.align		4
        /*001c*/ 	.word	0xfffffffc


//--------------------- .text._ZN13bitcoin_miner20hash160_batch_kernelEPKhmPhm --------------------------
	.section	.text._ZN13bitcoin_miner20hash160_batch_kernelEPKhmPhm,"ax",@progbits
	.align	128
        .global         _ZN13bitcoin_miner20hash160_batch_kernelEPKhmPhm
        .type           _ZN13bitcoin_miner20hash160_batch_kernelEPKhmPhm,@function
        .size           _ZN13bitcoin_miner20hash160_batch_kernelEPKhmPhm,(.L_x_4 - _ZN13bitcoin_miner20hash160_batch_kernelEPKhmPhm)
        .other          _ZN13bitcoin_miner20hash160_batch_kernelEPKhmPhm,@"STO_CUDA_ENTRY STV_DEFAULT"
_ZN13bitcoin_miner20hash160_batch_kernelEPKhmPhm:
.text._ZN13bitcoin_miner20hash160_batch_kernelEPKhmPhm:
[----:B------:R-:W-:Y:S01]  /*0000*/  LDC R1, c[0x0][0x37c] ;  /* 0x0000df00ff017b82 */ /* 0x000fe20000000800 */
[----:B------:R-:W-:Y:S05]  /*0010*/  EXIT ;  /* 0x000000000000794d */ /* 0x000fea0003800000 */
.L_x_0:
[----:B------:R-:W-:-:S00]  /*0020*/  BRA `(.L_x_0) ;  /* 0xfffffffc00fc7947 */ /* 0x000fc0000383ffff */
[----:B------:R-:W-:-:S00]  /*0030*/  NOP ;  /* 0x0000000000007918 */ /* 0x000fc00000000000 */
        /* <DEDUP_REMOVED lines=12> */
.L_x_4:


//--------------------- .text._ZN13bitcoin_miner20hash256_batch_kernelEPKhmPhm --------------------------
	.section	.text._ZN13bitcoin_miner20hash256_batch_kernelEPKhmPhm,"ax",@progbits
	.align	128
        .global         _ZN13bitcoin_miner20hash256_batch_kernelEPKhmPhm
        .type           _ZN13bitcoin_miner20hash256_batch_kernelEPKhmPhm,@function
        .size           _ZN13bitcoin_miner20hash256_batch_kernelEPKhmPhm,(.L_x_5 - _ZN13bitcoin_miner20hash256_batch_kernelEPKhmPhm)
        .other          _ZN13bitcoin_miner20hash256_batch_kernelEPKhmPhm,@"STO_CUDA_ENTRY STV_DEFAULT"
_ZN13bitcoin_miner20hash256_batch_kernelEPKhmPhm:
.text._ZN13bitcoin_miner20hash256_batch_kernelEPKhmPhm:
[----:B------:R-:W-:Y:S01]  /*0000*/  LDC R1, c[0x0][0x37c] ;  /* 0x0000df00ff017b82 */ /* 0x000fe20000000800 */
[----:B------:R-:W-:Y:S05]  /*0010*/  EXIT ;  /* 0x000000000000794d */ /* 0x000fea0003800000 */
.L_x_1:
        /* <DEDUP_REMOVED lines=14> */
.L_x_5:


//--------------------- .text._ZN13bitcoin_miner22ripemd160_batch_kernelEPKhmPhm --------------------------
	.section	.text._ZN13bitcoin_miner22ripemd160_batch_kernelEPKhmPhm,"ax",@progbits
	.align	128
        .global         _ZN13bitcoin_miner22ripemd160_batch_kernelEPKhmPhm
        .type           _ZN13bitcoin_miner22ripemd160_batch_kernelEPKhmPhm,@function
        .size           _ZN13bitcoin_miner22ripemd160_batch_kernelEPKhmPhm,(.L_x_6 - _ZN13bitcoin_miner22ripemd160_batch_kernelEPKhmPhm)
        .other          _ZN13bitcoin_miner22ripemd160_batch_kernelEPKhmPhm,@"STO_CUDA_ENTRY STV_DEFAULT"
_ZN13bitcoin_miner22ripemd160_batch_kernelEPKhmPhm:
.text._ZN13bitcoin_miner22ripemd160_batch_kernelEPKhmPhm:
[----:B------:R-:W-:Y:S01]  /*0000*/  LDC R1, c[0x0][0x37c] ;  /* 0x0000df00ff017b82 */ /* 0x000fe20000000800 */
[----:B------:R-:W-:Y:S05]  /*0010*/  EXIT ;  /* 0x000000000000794d */ /* 0x000fea0003800000 */
.L_x_2:
        /* <DEDUP_REMOVED lines=14> */
.L_x_6:


//--------------------- .text._ZN13bitcoin_miner19sha256_batch_kernelEPKhmPhm --------------------------
	.section	.text._ZN13bitcoin_miner19sha256_batch_kernelEPKhmPhm,"ax",@progbits
	.align	128
        .global         _ZN13bitcoin_miner19sha256_batch_kernelEPKhmPhm
        .type           _ZN13bitcoin_miner19sha256_batch_kernelEPKhmPhm,@function
        .size           _ZN13bitcoin_miner19sha256_batch_kernelEPKhmPhm,(.L_x_7 - _ZN13bitcoin_miner19sha256_batch_kernelEPKhmPhm)
        .other          _ZN13bitcoin_miner19sha256_batch_kernelEPKhmPhm,@"STO_CUDA_ENTRY STV_DEFAULT"
_ZN13bitcoin_miner19sha256_batch_kernelEPKhmPhm:
.text._ZN13bitcoin_miner19sha256_batch_kernelEPKhmPhm:
[----:B------:R-:W-:Y:S01]  /*0000*/  LDC R1, c[0x0][0x37c] ;  /* 0x0000df00ff017b82 */ /* 0x000fe20000000800 */
[----:B------:R-:W0:Y:S07]  /*0010*/  S2R R3, SR_TID.X ;  /* 0x0000000000037919 */ /* 0x000e2e0000002100 */
[----:B------:R-:W0:Y:S01]  /*0020*/  S2UR UR4, SR_CTAID.X ;  /* 0x00000000000479c3 */ /* 0x000e220000002500 */
[----:B------:R-:W1:Y:S07]  /*0030*/  LDCU.64 UR6, c[0x0][0x398] ;  /* 0x00007300ff0677ac */ /* 0x000e6e0008000a00 */
[----:B------:R-:W0:Y:S02]  /*0040*/  LDC R0, c[0x0][0x360] ;  /* 0x0000d800ff007b82 */ /* 0x000e240000000800 */
[----:B0-----:R-:W-:-:S05]  /*0050*/  IMAD R0, R0, UR4, R3 ;  /* 0x0000000400007c24 */ /* 0x001fca000f8e0203 */
[----:B-1----:R-:W-:Y:S02]  /*0060*/  ISETP.GE.U32.AND P0, PT, R0, UR6, PT ;  /* 0x0000000600007c0c */ /* 0x002fe4000bf06070 */
[----:B------:R-:W-:-:S04]  /*0070*/  SHF.R.S32.HI R2, RZ, 0x1f, R0 ;  /* 0x0000001fff027819 */ /* 0x000fc80000011400 */
[----:B------:R-:W-:-:S13]  /*0080*/  ISETP.GE.U32.AND.EX P0, PT, R2, UR7, PT, P0 ;  /* 0x0000000702007c0c */ /* 0x000fda000bf06100 */
[----:B------:R-:W-:Y:S05]  /*0090*/  @P0 EXIT ;  /* 0x000000000000094d */ /* 0x000fea0003800000 */
[----:B------:R-:W0:Y:S01]  /*00a0*/  LDCU.64 UR6, c[0x0][0x390] ;  /* 0x00007200ff0677ac */ /* 0x000e220008000a00 */
[----:B------:R-:W-:Y:S02]  /*00b0*/  IMAD.SHL.U32 R0, R0, 0x20, RZ ;  /* 0x0000002000007824 */ /* 0x000fe400078e00ff */
[----:B------:R-:W-:Y:S01]  /*00c0*/  IMAD.MOV.U32 R4, RZ, RZ, 0x6a ;  /* 0x0000006aff047424 */ /* 0x000fe200078e00ff */
[----:B------:R-:W1:Y:S01]  /*00d0*/  LDCU.64 UR4, c[0x0][0x358] ;  /* 0x00006b00ff0477ac */ /* 0x000e620008000a00 */
[----:B------:R-:W-:Y:S02]  /*00e0*/  IMAD.MOV.U32 R5, RZ, RZ, 0x9 ;  /* 0x00000009ff057424 */ /* 0x000fe400078e00ff */
[----:B------:R-:W-:Y:S02]  /*00f0*/  IMAD.MOV.U32 R6, RZ, RZ, 0xe6 ;  /* 0x000000e6ff067424 */ /* 0x000fe400078e00ff */
[----:B------:R-:W-:Y:S02]  /*0100*/  IMAD.MOV.U32 R9, RZ, RZ, 0x85 ;  /* 0x00000085ff097424 */ /* 0x000fe400078e00ff */
[----:B------:R-:W-:-:S02]  /*0110*/  IMAD.MOV.U32 R10, RZ, RZ, 0xf3 ;  /* 0x000000f3ff0a7424 */ /* 0x000fc400078e00ff */
[----:B------:R-:W-:Y:S02]  /*0120*/  IMAD.MOV.U32 R7, RZ, RZ, 0xbb ;  /* 0x000000bbff077424 */ /* 0x000fe400078e00ff */
[----:B------:R-:W-:Y:S02]  /*0130*/  IMAD.MOV.U32 R11, RZ, RZ, 0x72 ;  /* 0x00000072ff0b7424 */ /* 0x000fe400078e00ff */
[----:B------:R-:W-:Y:S01]  /*0140*/  IMAD.MOV.U32 R8, RZ, RZ, 0xae ;  /* 0x000000aeff087424 */ /* 0x000fe200078e00ff */
[----:B0-----:R-:W-:-:S04]  /*0150*/  IADD3 R2, P0, PT, R0, UR6, RZ ;  /* 0x0000000600027c10 */ /* 0x001fc8000ff1e0ff */
[----:B------:R-:W-:Y:S02]  /*0160*/  LEA.HI.X.SX32 R3, R0, UR7, 0x1, P0 ;  /* 0x0000000700037c11 */ /* 0x000fe400080f0eff */
[----:B------:R-:W-:Y:S02]  /*0170*/  PRMT R0, R4, 0x7610, R0 ;  /* 0x0000761004007816 */ /* 0x000fe40000000000 */
[----:B------:R-:W-:Y:S01]  /*0180*/  PRMT R4, R5, 0x7610, R4 ;  /* 0x0000761005047816 */ /* 0x000fe20000000004 */
[----:B-1----:R0:W-:Y:S01]  /*0190*/  STG.E.U8 desc[UR4][R2.64+0x4], R7 ;  /* 0x0000040702007986 */ /* 0x0021e2000c101104 */
[----:B------:R-:W-:Y:S01]  /*01a0*/  PRMT R5, R6, 0x7610, R5 ;  /* 0x0000761006057816 */ /* 0x000fe20000000005 */
[----:B------:R-:W-:Y:S02]  /*01b0*/  HFMA2 R6, -RZ, RZ, 0, 6.139278411865234375e-06 ;  /* 0x00000067ff067431 */ /* 0x000fe400000001ff */
[----:B------:R1:W-:Y:S04]  /*01c0*/  STG.E.U8 desc[UR4][R2.64], R0 ;  /* 0x0000000002007986 */ /* 0x0003e8000c101104 */
[----:B------:R2:W-:Y:S01]  /*01d0*/  STG.E.U8 desc[UR4][R2.64+0x2], R5 ;  /* 0x0000020502007986 */ /* 0x0005e2000c101104 */
[----:B0-----:R-:W-:-:S03]  /*01e0*/  IMAD.MOV.U32 R7, RZ, RZ, 0xa5 ;  /* 0x000000a5ff077424 */ /* 0x001fc600078e00ff */
[----:B------:R0:W-:Y:S01]  /*01f0*/  STG.E.U8 desc[UR4][R2.64+0x1], R4 ;  /* 0x0000010402007986 */ /* 0x0001e2000c101104 */
[----:B-1----:R-:W-:-:S03]  /*0200*/  PRMT R0, R9, 0x7610, R0 ;  /* 0x0000761009007816 */ /* 0x002fc60000000000 */
[----:B------:R-:W-:Y:S01]  /*0210*/  STG.E.U8 desc[UR4][R2.64+0x3], R6 ;  /* 0x0000030602007986 */ /* 0x000fe2000c101104 */
[----:B------:R-:W-:-:S03]  /*0220*/  MOV R9, 0x6e ;  /* 0x0000006e00097802 */ /* 0x000fc60000000f00 */
[----:B------:R1:W-:Y:S01]  /*0230*/  STG.E.U8 desc[UR4][R2.64+0x7], R0 ;  /* 0x0000070002007986 */ /* 0x0003e2000c101104 */
[----:B--2---:R-:W-:Y:S02]  /*0240*/  PRMT R5, R9, 0x7610, R5 ;  /* 0x0000761009057816 */ /* 0x004fe40000000005 */
[----:B------:R-:W-:Y:S01]  /*0250*/  PRMT R9, R10, 0x7610, R9 ;  /* 0x000076100a097816 */ /* 0x000fe20000000009 */
[----:B------:R-:W-:Y:S01]  /*0260*/  IMAD.MOV.U32 R10, RZ, RZ, 0xf5 ;  /* 0x000000f5ff0a7424 */ /* 0x000fe200078e00ff */
[----:B------:R2:W-:Y:S01]  /*0270*/  STG.E.U8 desc[UR4][R2.64+0x5], R6 ;  /* 0x0000050602007986 */ /* 0x0005e2000c101104 */
[----:B0-----:R-:W-:-:S03]  /*0280*/  IMAD.MOV.U32 R4, RZ, RZ, 0x3c ;  /* 0x0000003cff047424 */ /* 0x001fc600078e00ff */
[----:B------:R0:W-:Y:S01]  /*0290*/  STG.E.U8 desc[UR4][R2.64+0xc], R7 ;  /* 0x00000c0702007986 */ /* 0x0001e2000c101104 */
[----:B-1----:R-:W-:Y:S01]  /*02a0*/  PRMT R0, R10, 0x7610, R0 ;  /* 0x000076100a007816 */ /* 0x002fe20000000000 */
[----:B------:R-:W-:Y:S02]  /*02b0*/  IMAD.MOV.U32 R10, RZ, RZ, 0x7f ;  /* 0x0000007fff0a7424 */ /* 0x000fe400078e00ff */
[----:B------:R1:W-:Y:S01]  /*02c0*/  STG.E.U8 desc[UR4][R2.64+0x6], R8 ;  /* 0x0000060802007986 */ /* 0x0003e2000c101104 */
[----:B--2---:R-:W-:Y:S01]  /*02d0*/  PRMT R6, R11, 0x7610, R6 ;  /* 0x000076100b067816 */ /* 0x004fe20000000006 */
[----:B------:R-:W-:Y:S02]  /*02e0*/  IMAD.MOV.U32 R11, RZ, RZ, 0x3a ;  /* 0x0000003aff0b7424 */ /* 0x000fe400078e00ff */
[----:B------:R2:W-:Y:S01]  /*02f0*/  STG.E.U8 desc[UR4][R2.64+0x8], R4 ;  /* 0x0000080402007986 */ /* 0x0005e2000c101104 */
[----:B0-----:R-:W-:Y:S01]  /*0300*/  PRMT R7, R10, 0x7610, R7 ;  /* 0x000076100a077816 */ /* 0x001fe20000000007 */
[----:B------:R-:W-:-:S02]  /*0310*/  HFMA2 R10, -RZ, RZ, 0, 2.98023223876953125e-07 ;  /* 0x00000005ff0a7431 */ /* 0x000fc400000001ff */
[----:B------:R0:W-:Y:S01]  /*0320*/  STG.E.U8 desc[UR4][R2.64+0xa], R9 ;  /* 0x00000a0902007986 */ /* 0x0001e2000c101104 */
[----:B-1----:R-:W-:-:S03]  /*0330*/  HFMA2 R8, -RZ, RZ, 0, 4.708766937255859375e-06 ;  /* 0x0000004fff087431 */ /* 0x002fc600000001ff */
[----:B------:R1:W-:Y:S01]  /*0340*/  STG.E.U8 desc[UR4][R2.64+0x9], R5 ;  /* 0x0000090502007986 */ /* 0x0003e2000c101104 */
[----:B--2---:R-:W-:-:S03]  /*0350*/  PRMT R4, R11, 0x7610, R4 ;  /* 0x000076100b047816 */ /* 0x004fc60000000004 */
[----:B------:R2:W-:Y:S01]  /*0360*/  STG.E.U8 desc[UR4][R2.64+0xb], R6 ;  /* 0x00000b0602007986 */ /* 0x0005e2000c101104 */
[----:B------:R-:W-:Y:S02]  /*0370*/  IMAD.MOV.U32 R11, RZ, RZ, 0x19 ;  /* 0x00000019ff0b7424 */ /* 0x000fe400078e00ff */
[----:B0-----:R-:W-:Y:S01]  /*0380*/  IMAD.MOV.U32 R9, RZ, RZ, 0x52 ;  /* 0x00000052ff097424 */ /* 0x001fe200078e00ff */
[----:B------:R0:W-:Y:S01]  /*0390*/  STG.E.U8 desc[UR4][R2.64+0xd], R8 ;  /* 0x00000d0802007986 */ /* 0x0001e2000c101104 */
[----:B-1----:R-:W-:-:S03]  /*03a0*/  IMAD.MOV.U32 R5, RZ, RZ, 0x51 ;  /* 0x00000051ff057424 */ /* 0x002fc600078e00ff */
[----:B------:R1:W-:Y:S01]  /*03b0*/  STG.E.U8 desc[UR4][R2.64+0xf], R4 ;  /* 0x00000f0402007986 */ /* 0x0003e2000c101104 */
[----:B--2---:R-:W-:-:S03]  /*03c0*/  MOV R6, 0xe ;  /* 0x0000000e00067802 */ /* 0x004fc60000000f00 */
[----:B------:R2:W-:Y:S01]  /*03d0*/  STG.E.U8 desc[UR4][R2.64+0x12], R9 ;  /* 0x0000120902007986 */ /* 0x0005e2000c101104 */
[----:B0-----:R-:W-:-:S03]  /*03e0*/  IMAD.MOV.U32 R8, RZ, RZ, 0x9b ;  /* 0x0000009bff087424 */ /* 0x001fc600078e00ff */
[----:B------:R0:W-:Y:S01]  /*03f0*/  STG.E.U8 desc[UR4][R2.64+0x10], R5 ;  /* 0x0000100502007986 */ /* 0x0001e2000c101104 */
[----:B-1----:R-:W-:Y:S01]  /*0400*/  PRMT R4, R10, 0x7610, R4 ;  /* 0x000076100a047816 */ /* 0x002fe20000000004 */
[----:B------:R-:W-:Y:S02]  /*0410*/  IMAD.MOV.U32 R10, RZ, RZ, 0xd9 ;  /* 0x000000d9ff0a7424 */ /* 0x000fe400078e00ff */
        /* <DEDUP_REMOVED lines=8> */
[----:B--2---:R-:W-:Y:S02]  /*04a0*/  PRMT R7, R9, 0x7610, R7 ;  /* 0x0000761009077816 */ /* 0x004fe40000000007 */
[----:B------:R-:W-:Y:S01]  /*04b0*/  PRMT R9, R10, 0x7610, R9 ;  /* 0x000076100a097816 */ /* 0x000fe20000000009 */
[----:B------:R-:W-:Y:S01]  /*04c0*/  IMAD.MOV.U32 R10, RZ, RZ, 0xcd ;  /* 0x000000cdff0a7424 */ /* 0x000fe200078e00ff */
[----:B------:R2:W-:Y:S01]  /*04d0*/  STG.E.U8 desc[UR4][R2.64+0x14], R0 ;  /* 0x0000140002007986 */ /* 0x0005e2000c101104 */
[----:B0-----:R-:W-:-:S03]  /*04e0*/  IMAD.MOV.U32 R6, RZ, RZ, 0x1f ;  /* 0x0000001fff067424 */ /* 0x001fc600078e00ff */
[----:B------:R0:W-:Y:S01]  /*04f0*/  STG.E.U8 desc[UR4][R2.64+0x15], R4 ;  /* 0x0000150402007986 */ /* 0x0001e2000c101104 */
[----:B-1----:R-:W-:-:S03]  /*0500*/  HFMA2 R5, -RZ, RZ, 0, 1.33514404296875e-05 ;  /* 0x000000e0ff057431 */ /* 0x002fc600000001ff */
[----:B------:R1:W-:Y:S04]  /*0510*/  STG.E.U8 desc[UR4][R2.64+0x17], R8 ;  /* 0x0000170802007986 */ /* 0x0003e8000c101104 */
[----:B------:R3:W-:Y:S01]  /*0520*/  STG.E.U8 desc[UR4][R2.64+0x18], R6 ;  /* 0x0000180602007986 */ /* 0x0007e2000c101104 */
[----:B--2---:R-:W-:Y:S02]  /*0530*/  IMAD.MOV.U32 R0, RZ, RZ, 0xab ;  /* 0x000000abff007424 */ /* 0x004fe400078e00ff */
[----:B0-----:R-:W-:Y:S01]  /*0540*/  IMAD.MOV.U32 R4, RZ, RZ, 0x5b ;  /* 0x0000005bff047424 */ /* 0x001fe200078e00ff */
[----:B------:R-:W-:Y:S01]  /*0550*/  STG.E.U8 desc[UR4][R2.64+0x19], R7 ;  /* 0x0000190702007986 */ /* 0x000fe2000c101104 */
[----:B-1----:R-:W-:-:S03]  /*0560*/  PRMT R8, R10, 0x7610, R8 ;  /* 0x000076100a087816 */ /* 0x002fc60000000008 */
[----:B------:R-:W-:Y:S01]  /*0570*/  STG.E.U8 desc[UR4][R2.64+0x1a], R9 ;  /* 0x00001a0902007986 */ /* 0x000fe2000c101104 */
[----:B---3--:R-:W-:-:S03]  /*0580*/  PRMT R6, R11, 0x7610, R6 ;  /* 0x000076100b067816 */ /* 0x008fc60000000006 */
[----:B------:R-:W-:Y:S04]  /*0590*/  STG.E.U8 desc[UR4][R2.64+0x1b], R0 ;  /* 0x00001b0002007986 */ /* 0x000fe8000c101104 */
[----:B------:R-:W-:Y:S04]  /*05a0*/  STG.E.U8 desc[UR4][R2.64+0x1c], R4 ;  /* 0x00001c0402007986 */ /* 0x000fe8000c101104 */
[----:B------:R-:W-:Y:S04]  /*05b0*/  STG.E.U8 desc[UR4][R2.64+0x1d], R5 ;  /* 0x00001d0502007986 */ /* 0x000fe8000c101104 */
[----:B------:R-:W-:Y:S04]  /*05c0*/  STG.E.U8 desc[UR4][R2.64+0x1e], R8 ;  /* 0x00001e0802007986 */ /* 0x000fe8000c101104 */
[----:B------:R-:W-:Y:S01]  /*05d0*/  STG.E.U8 desc[UR4][R2.64+0x1f], R6 ;  /* 0x00001f0602007986 */ /* 0x000fe2000c101104 */
[----:B------:R-:W-:Y:S05]  /*05e0*/  EXIT ;  /* 0x000000000000794d */ /* 0x000fea0003800000 */
.L_x_3:
        /* <DEDUP_REMOVED lines=9> */
.L_x_7:


//--------------------- .nv.shared.reserved.0     --------------------------
	.section	.nv.shared.reserved.0,"aw",@nobits
	.weak		__nv_reservedSMEM_offset_0_alias
	.size		__nv_reservedSMEM_offset_0_alias, 0, 64
	.other		__nv_reservedSMEM_offset_0_alias,@"STO_CUDA_RESERVED_SHARED STV_DEFAULT"
__nv_reservedSMEM_offset_0_alias:
	.zero		0
	.zero		64


//--------------------- .nv.constant0._ZN13bitcoin_miner20hash160_batch_kernelEPKhmPhm --------------------------
	.section	.nv.constant0._ZN13bitcoin_miner20hash160_batch_kernelEPKhmPhm,"a",@progbits
	.sectionflags	@""
	.align	4
.nv.constant0._ZN13bitcoin_miner20hash160_batch_kernelEPKhmPhm:
	.zero		928


//--------------------- .nv.constant0._ZN13bitcoin_miner20hash256_batch_kernelEPKhmPhm --------------------------
	.section	.nv.constant0._ZN13bitcoin_miner20hash256_batch_kernelEPKhmPhm,"a",@progbits
	.sectionflags	@""
	.align	4
.nv.constant0._ZN13bitcoin_miner20hash256_batch_kernelEPKhmPhm:
	.zero		928


//--------------------- .nv.constant0._ZN13bitcoin_miner22ripemd160_batch_kernelEPKhmPhm --------------------------
	.section	.nv.constant0._ZN13bitcoin_miner22ripemd160_batch_kernelEPKhmPhm,"a",@progbits
	.sectionflags	@""
	.align	4
.nv.constant0._ZN13bitcoin_miner22ripemd160_batch_kernelEPKhmPhm:
	.zero		928


//--------------------- .nv.constant0._ZN13bitcoin_miner19sha256_batch_kernelEPKhmPhm --------------------------
	.section	.nv.constant0._ZN13bitcoin_miner19sha256_batch_kernelEPKhmPhm,"a",@progbits
	.sectionflags	@""
	.align	4
.nv.constant0._ZN13bitcoin_miner19sha256_batch_kernelEPKhmPhm:
	.zero		928


//--------------------- SYMBOLS --------------------------

	.type		.nv.reservedSmem.offset0,@object
	.size		.nv.reservedSmem.offset0,0x4
